//
// Generated by NVIDIA NVVM Compiler
//
// Compiler Build ID: CL-36424714
// Cuda compilation tools, release 13.0, V13.0.88
// Based on NVVM 20.0.0
//

.version 9.0
.target sm_100
.address_size 64

	// .globl	_Z15elementWiseFabsPKdS0_Pdi
.global .align 1 .b8 _ZN34_INTERNAL_e728eaa8_4_k_cu_max_diff4cuda3std3__45__cpo5beginE[1];
.global .align 1 .b8 _ZN34_INTERNAL_e728eaa8_4_k_cu_max_diff4cuda3std3__45__cpo3endE[1];
.global .align 1 .b8 _ZN34_INTERNAL_e728eaa8_4_k_cu_max_diff4cuda3std3__45__cpo6cbeginE[1];
.global .align 1 .b8 _ZN34_INTERNAL_e728eaa8_4_k_cu_max_diff4cuda3std3__45__cpo4cendE[1];
.global .align 1 .b8 _ZN34_INTERNAL_e728eaa8_4_k_cu_max_diff4cuda3std3__45__cpo6rbeginE[1];
.global .align 1 .b8 _ZN34_INTERNAL_e728eaa8_4_k_cu_max_diff4cuda3std3__45__cpo4rendE[1];
.global .align 1 .b8 _ZN34_INTERNAL_e728eaa8_4_k_cu_max_diff4cuda3std3__45__cpo7crbeginE[1];
.global .align 1 .b8 _ZN34_INTERNAL_e728eaa8_4_k_cu_max_diff4cuda3std3__45__cpo5crendE[1];
.global .align 1 .b8 _ZN34_INTERNAL_e728eaa8_4_k_cu_max_diff4cuda3std3__436_GLOBAL__N__e728eaa8_4_k_cu_max_diff6ignoreE[1];
.global .align 1 .b8 _ZN34_INTERNAL_e728eaa8_4_k_cu_max_diff4cuda3std3__419piecewise_constructE[1];
.global .align 1 .b8 _ZN34_INTERNAL_e728eaa8_4_k_cu_max_diff4cuda3std3__48in_placeE[1];
.global .align 1 .b8 _ZN34_INTERNAL_e728eaa8_4_k_cu_max_diff4cuda3std3__420unreachable_sentinelE[1];
.global .align 1 .b8 _ZN34_INTERNAL_e728eaa8_4_k_cu_max_diff4cuda3std6ranges3__45__cpo4swapE[1];
.global .align 1 .b8 _ZN34_INTERNAL_e728eaa8_4_k_cu_max_diff4cuda3std6ranges3__45__cpo9iter_moveE[1];
.global .align 1 .b8 _ZN34_INTERNAL_e728eaa8_4_k_cu_max_diff4cuda3std6ranges3__45__cpo5beginE[1];
.global .align 1 .b8 _ZN34_INTERNAL_e728eaa8_4_k_cu_max_diff4cuda3std6ranges3__45__cpo3endE[1];
.global .align 1 .b8 _ZN34_INTERNAL_e728eaa8_4_k_cu_max_diff4cuda3std6ranges3__45__cpo6cbeginE[1];
.global .align 1 .b8 _ZN34_INTERNAL_e728eaa8_4_k_cu_max_diff4cuda3std6ranges3__45__cpo4cendE[1];
.global .align 1 .b8 _ZN34_INTERNAL_e728eaa8_4_k_cu_max_diff4cuda3std6ranges3__45__cpo7advanceE[1];
.global .align 1 .b8 _ZN34_INTERNAL_e728eaa8_4_k_cu_max_diff4cuda3std6ranges3__45__cpo9iter_swapE[1];
.global .align 1 .b8 _ZN34_INTERNAL_e728eaa8_4_k_cu_max_diff4cuda3std6ranges3__45__cpo4nextE[1];
.global .align 1 .b8 _ZN34_INTERNAL_e728eaa8_4_k_cu_max_diff4cuda3std6ranges3__45__cpo4prevE[1];
.global .align 1 .b8 _ZN34_INTERNAL_e728eaa8_4_k_cu_max_diff4cuda3std6ranges3__45__cpo4dataE[1];
.global .align 1 .b8 _ZN34_INTERNAL_e728eaa8_4_k_cu_max_diff4cuda3std6ranges3__45__cpo5cdataE[1];
.global .align 1 .b8 _ZN34_INTERNAL_e728eaa8_4_k_cu_max_diff4cuda3std6ranges3__45__cpo4sizeE[1];
.global .align 1 .b8 _ZN34_INTERNAL_e728eaa8_4_k_cu_max_diff4cuda3std6ranges3__45__cpo5ssizeE[1];
.global .align 1 .b8 _ZN34_INTERNAL_e728eaa8_4_k_cu_max_diff4cuda3std6ranges3__45__cpo8distanceE[1];
.global .align 1 .b8 _ZN34_INTERNAL_e728eaa8_4_k_cu_max_diff6thrust24THRUST_300001_SM_1000_NS6system6detail10sequential3seqE[1];

.visible .entry _Z15elementWiseFabsPKdS0_Pdi(
	.param .u64 .ptr .align 1 _Z15elementWiseFabsPKdS0_Pdi_param_0,
	.param .u64 .ptr .align 1 _Z15elementWiseFabsPKdS0_Pdi_param_1,
	.param .u64 .ptr .align 1 _Z15elementWiseFabsPKdS0_Pdi_param_2,
	.param .u32 _Z15elementWiseFabsPKdS0_Pdi_param_3
)
{
	.reg .pred 	%p<2>;
	.reg .b32 	%r<6>;
	.reg .b64 	%rd<11>;
	.reg .b64 	%fd<5>;

	ld.param.u64 	%rd1, [_Z15elementWiseFabsPKdS0_Pdi_param_0];
	ld.param.u64 	%rd2, [_Z15elementWiseFabsPKdS0_Pdi_param_1];
	ld.param.u64 	%rd3, [_Z15elementWiseFabsPKdS0_Pdi_param_2];
	ld.param.u32 	%r2, [_Z15elementWiseFabsPKdS0_Pdi_param_3];
	mov.u32 	%r3, %ctaid.x;
	mov.u32 	%r4, %ntid.x;
	mov.u32 	%r5, %tid.x;
	mad.lo.s32 	%r1, %r3, %r4, %r5;
	setp.ge.u32 	%p1, %r1, %r2;
	@%p1 bra 	$L__BB0_2;
	cvta.to.global.u64 	%rd4, %rd1;
	cvta.to.global.u64 	%rd5, %rd2;
	cvta.to.global.u64 	%rd6, %rd3;
	mul.wide.u32 	%rd7, %r1, 8;
	add.s64 	%rd8, %rd4, %rd7;
	ld.global.f64 	%fd1, [%rd8];
	add.s64 	%rd9, %rd5, %rd7;
	ld.global.f64 	%fd2, [%rd9];
	sub.f64 	%fd3, %fd1, %fd2;
	abs.f64 	%fd4, %fd3;
	add.s64 	%rd10, %rd6, %rd7;
	st.global.f64 	[%rd10], %fd4;
$L__BB0_2:
	ret;

}
	// .globl	_Z20initializeArrayValueIdEvPT_S0_i
.visible .entry _Z20initializeArrayValueIdEvPT_S0_i(
	.param .u64 .ptr .align 1 _Z20initializeArrayValueIdEvPT_S0_i_param_0,
	.param .f64 _Z20initializeArrayValueIdEvPT_S0_i_param_1,
	.param .u32 _Z20initializeArrayValueIdEvPT_S0_i_param_2
)
{
	.reg .pred 	%p<2>;
	.reg .b32 	%r<6>;
	.reg .b64 	%rd<5>;
	.reg .b64 	%fd<2>;

	ld.param.u64 	%rd1, [_Z20initializeArrayValueIdEvPT_S0_i_param_0];
	ld.param.f64 	%fd1, [_Z20initializeArrayValueIdEvPT_S0_i_param_1];
	ld.param.u32 	%r2, [_Z20initializeArrayValueIdEvPT_S0_i_param_2];
	mov.u32 	%r3, %tid.x;
	mov.u32 	%r4, %ntid.x;
	mov.u32 	%r5, %ctaid.x;
	mad.lo.s32 	%r1, %r4, %r5, %r3;
	setp.ge.u32 	%p1, %r1, %r2;
	@%p1 bra 	$L__BB1_2;
	cvta.to.global.u64 	%rd2, %rd1;
	mul.wide.u32 	%rd3, %r1, 8;
	add.s64 	%rd4, %rd2, %rd3;
	st.global.f64 	[%rd4], %fd1;
$L__BB1_2:
	ret;

}


// ===== COMPILED SASS (sm_100) =====

	.target	sm_100

	.elftype	@"ET_EXEC"


//--------------------- .note.nv.tkinfo           --------------------------
	.section	.note.nv.tkinfo,"",@"SHT_NOTE"
	.sectionflags	@"SHF_NOTE_NV_TKINFO"
	.tkinfo
        /*0018*/ 	.word	0x00000002
        /*0030*/ 	.string	""
        /*0030*/ 	.string	"ptxas"
        /*0030*/ 	.string	"Cuda compilation tools, release 13.0, V13.0.88"
        /*0030*/ 	.string	"Build cuda_13.0.r13.0/compiler.36424714_0"
        /*0030*/ 	.string	"-arch sm_100 -m 64 "



//--------------------- .note.nv.cuinfo           --------------------------
	.section	.note.nv.cuinfo,"",@"SHT_NOTE"
	.sectionflags	@"SHF_NOTE_NV_CUINFO"
        /*0018*/ 	.short	0x0002
        /*001a*/ 	.short	0x0064
        /*001c*/ 	.short	0x0082
	.zero		2


//--------------------- .nv.info                  --------------------------
	.section	.nv.info,"",@"SHT_CUDA_INFO"
	.align	4


	//----- nvinfo : EIATTR_REGCOUNT
	.align		4
        /*0000*/ 	.byte	0x04, 0x2f
        /*0002*/ 	.short	(.L_29 - .L_28)
	.align		4
.L_28:
        /*0004*/ 	.word	index@(_Z15elementWiseFabsPKdS0_Pdi)
        /*0008*/ 	.word	0x00000010


	//----- nvinfo : EIATTR_FRAME_SIZE
	.align		4
.L_29:
        /*000c*/ 	.byte	0x04, 0x11
        /*000e*/ 	.short	(.L_31 - .L_30)
	.align		4
.L_30:
        /*0010*/ 	.word	index@(_Z15elementWiseFabsPKdS0_Pdi)
        /*0014*/ 	.word	0x00000000


	//----- nvinfo : EIATTR_REGCOUNT
	.align		4
.L_31:
        /*0018*/ 	.byte	0x04, 0x2f
        /*001a*/ 	.short	(.L_33 - .L_32)
	.align		4
.L_32:
        /*001c*/ 	.word	index@(_Z20initializeArrayValueIdEvPT_S0_i)
        /*0020*/ 	.word	0x0000000a


	//----- nvinfo : EIATTR_FRAME_SIZE
	.align		4
.L_33:
        /*0024*/ 	.byte	0x04, 0x11
        /*0026*/ 	.short	(.L_35 - .L_34)
	.align		4
.L_34:
        /*0028*/ 	.word	index@(_Z20initializeArrayValueIdEvPT_S0_i)
        /*002c*/ 	.word	0x00000000


	//----- nvinfo : EIATTR_MIN_STACK_SIZE
	.align		4
.L_35:
        /*0030*/ 	.byte	0x04, 0x12
        /*0032*/ 	.short	(.L_37 - .L_36)
	.align		4
.L_36:
        /*0034*/ 	.word	index@(_Z20initializeArrayValueIdEvPT_S0_i)
        /*0038*/ 	.word	0x00000000


	//----- nvinfo : EIATTR_MIN_STACK_SIZE
	.align		4
.L_37:
        /*003c*/ 	.byte	0x04, 0x12
        /*003e*/ 	.short	(.L_39 - .L_38)
	.align		4
.L_38:
        /*0040*/ 	.word	index@(_Z15elementWiseFabsPKdS0_Pdi)
        /*0044*/ 	.word	0x00000000
.L_39:


//--------------------- .nv.compat                --------------------------
	.section	.nv.compat,"",@"SHT_CUDA_COMPAT_INFO"
	.align	4
        /*0000*/ 	.byte	0x02, 0x09, 0x00, 0x00, 0x02, 0x02, 0x01, 0x00, 0x02, 0x05, 0x05, 0x00, 0x03, 0x07, 0x01, 0x01
        /*0010*/ 	.byte	0x02, 0x03, 0x00, 0x00, 0x02, 0x06, 0x01, 0x00, 0x04, 0x0b, 0x08, 0x00, 0x01, 0x00, 0x00, 0x00
        /*0020*/ 	.byte	0x00, 0x00, 0x00, 0x00


//--------------------- .nv.info._Z20initializeArrayValueIdEvPT_S0_i --------------------------
	.section	.nv.info._Z20initializeArrayValueIdEvPT_S0_i,"",@"SHT_CUDA_INFO"
	.sectionflags	@""
	.align	4


	//----- nvinfo : EIATTR_CUDA_API_VERSION
	.align		4
        /*0000*/ 	.byte	0x04, 0x37
        /*0002*/ 	.short	(.L_41 - .L_40)
.L_40:
        /*0004*/ 	.word	0x00000082


	//----- nvinfo : EIATTR_KPARAM_INFO
	.align		4
.L_41:
        /*0008*/ 	.byte	0x04, 0x17
        /*000a*/ 	.short	(.L_43 - .L_42)
.L_42:
        /*000c*/ 	.word	0x00000000
        /*0010*/ 	.short	0x0002
        /*0012*/ 	.short	0x0010
        /*0014*/ 	.byte	0x00, 0xf0, 0x11, 0x00


	//----- nvinfo : EIATTR_KPARAM_INFO
	.align		4
.L_43:
        /*0018*/ 	.byte	0x04, 0x17
        /*001a*/ 	.short	(.L_45 - .L_44)
.L_44:
        /*001c*/ 	.word	0x00000000
        /*0020*/ 	.short	0x0001
        /*0022*/ 	.short	0x0008
        /*0024*/ 	.byte	0x00, 0xf0, 0x21, 0x00


	//----- nvinfo : EIATTR_KPARAM_INFO
	.align		4
.L_45:
        /*0028*/ 	.byte	0x04, 0x17
        /*002a*/ 	.short	(.L_47 - .L_46)
.L_46:
        /*002c*/ 	.word	0x00000000
        /*0030*/ 	.short	0x0000
        /*0032*/ 	.short	0x0000
        /*0034*/ 	.byte	0x00, 0xf5, 0x21, 0x00


	//----- nvinfo : EIATTR_SPARSE_MMA_MASK
	.align		4
.L_47:
        /*0038*/ 	.byte	0x03, 0x50
        /*003a*/ 	.short	0x0000


	//----- nvinfo : EIATTR_MAXREG_COUNT
	.align		4
        /*003c*/ 	.byte	0x03, 0x1b
        /*003e*/ 	.short	0x00ff


	//----- nvinfo : EIATTR_MERCURY_ISA_VERSION
	.align		4
        /*0040*/ 	.byte	0x03, 0x5f
        /*0042*/ 	.short	0x0101


	//----- nvinfo : EIATTR_VRC_CTA_INIT_COUNT
	.align		4
        /*0044*/ 	.byte	0x02, 0x4a
	.zero		1
	.zero		1


	//----- nvinfo : EIATTR_EXIT_INSTR_OFFSETS
	.align		4
        /*0048*/ 	.byte	0x04, 0x1c
        /*004a*/ 	.short	(.L_49 - .L_48)


	//   ....[0]....
.L_48:
        /*004c*/ 	.word	0x00000070


	//   ....[1]....
        /*0050*/ 	.word	0x000000d0


	//----- nvinfo : EIATTR_CBANK_PARAM_SIZE
	.align		4
.L_49:
        /*0054*/ 	.byte	0x03, 0x19
        /*0056*/ 	.short	0x0014


	//----- nvinfo : EIATTR_PARAM_CBANK
	.align		4
        /*0058*/ 	.byte	0x04, 0x0a
        /*005a*/ 	.short	(.L_51 - .L_50)
	.align		4
.L_50:
        /*005c*/ 	.word	index@(.nv.constant0._Z20initializeArrayValueIdEvPT_S0_i)
        /*0060*/ 	.short	0x0380
        /*0062*/ 	.short	0x0014


	//----- nvinfo : EIATTR_SW_WAR
	.align		4
.L_51:
        /*0064*/ 	.byte	0x04, 0x36
        /*0066*/ 	.short	(.L_53 - .L_52)
.L_52:
        /*0068*/ 	.word	0x00000008
.L_53:


//--------------------- .nv.info._Z15elementWiseFabsPKdS0_Pdi --------------------------
	.section	.nv.info._Z15elementWiseFabsPKdS0_Pdi,"",@"SHT_CUDA_INFO"
	.sectionflags	@""
	.align	4


	//----- nvinfo : EIATTR_CUDA_API_VERSION
	.align		4
        /*0000*/ 	.byte	0x04, 0x37
        /*0002*/ 	.short	(.L_55 - .L_54)
.L_54:
        /*0004*/ 	.word	0x00000082


	//----- nvinfo : EIATTR_KPARAM_INFO
	.align		4
.L_55:
        /*0008*/ 	.byte	0x04, 0x17
        /*000a*/ 	.short	(.L_57 - .L_56)
.L_56:
        /*000c*/ 	.word	0x00000000
        /*0010*/ 	.short	0x0003
        /*0012*/ 	.short	0x0018
        /*0014*/ 	.byte	0x00, 0xf0, 0x11, 0x00


	//----- nvinfo : EIATTR_KPARAM_INFO
	.align		4
.L_57:
        /*0018*/ 	.byte	0x04, 0x17
        /*001a*/ 	.short	(.L_59 - .L_58)
.L_58:
        /*001c*/ 	.word	0x00000000
        /*0020*/ 	.short	0x0002
        /*0022*/ 	.short	0x0010
        /*0024*/ 	.byte	0x00, 0xf5, 0x21, 0x00


	//----- nvinfo : EIATTR_KPARAM_INFO
	.align		4
.L_59:
        /*0028*/ 	.byte	0x04, 0x17
        /*002a*/ 	.short	(.L_61 - .L_60)
.L_60:
        /*002c*/ 	.word	0x00000000
        /*0030*/ 	.short	0x0001
        /*0032*/ 	.short	0x0008
        /*0034*/ 	.byte	0x00, 0xf5, 0x21, 0x00


	//----- nvinfo : EIATTR_KPARAM_INFO
	.align		4
.L_61:
        /*0038*/ 	.byte	0x04, 0x17
        /*003a*/ 	.short	(.L_63 - .L_62)
.L_62:
        /*003c*/ 	.word	0x00000000
        /*0040*/ 	.short	0x0000
        /*0042*/ 	.short	0x0000
        /*0044*/ 	.byte	0x00, 0xf5, 0x21, 0x00


	//----- nvinfo : EIATTR_SPARSE_MMA_MASK
	.align		4
.L_63:
        /*0048*/ 	.byte	0x03, 0x50
        /*004a*/ 	.short	0x0000


	//----- nvinfo : EIATTR_MAXREG_COUNT
	.align		4
        /*004c*/ 	.byte	0x03, 0x1b
        /*004e*/ 	.short	0x00ff


	//----- nvinfo : EIATTR_MERCURY_ISA_VERSION
	.align		4
        /*0050*/ 	.byte	0x03, 0x5f
        /*0052*/ 	.short	0x0101


	//----- nvinfo : EIATTR_VRC_CTA_INIT_COUNT
	.align		4
        /*0054*/ 	.byte	0x02, 0x4a
	.zero		1
	.zero		1


	//----- nvinfo : EIATTR_EXIT_INSTR_OFFSETS
	.align		4
        /*0058*/ 	.byte	0x04, 0x1c
        /*005a*/ 	.short	(.L_65 - .L_64)


	//   ....[0]....
.L_64:
        /*005c*/ 	.word	0x00000070


	//   ....[1]....
        /*0060*/ 	.word	0x00000140


	//----- nvinfo : EIATTR_CBANK_PARAM_SIZE
	.align		4
.L_65:
        /*0064*/ 	.byte	0x03, 0x19
        /*0066*/ 	.short	0x001c


	//----- nvinfo : EIATTR_PARAM_CBANK
	.align		4
        /*0068*/ 	.byte	0x04, 0x0a
        /*006a*/ 	.short	(.L_67 - .L_66)
	.align		4
.L_66:
        /*006c*/ 	.word	index@(.nv.constant0._Z15elementWiseFabsPKdS0_Pdi)
        /*0070*/ 	.short	0x0380
        /*0072*/ 	.short	0x001c


	//----- nvinfo : EIATTR_SW_WAR
	.align		4
.L_67:
        /*0074*/ 	.byte	0x04, 0x36
        /*0076*/ 	.short	(.L_69 - .L_68)
.L_68:
        /*0078*/ 	.word	0x00000008
.L_69:


//--------------------- .nv.callgraph             --------------------------
	.section	.nv.callgraph,"",@"SHT_CUDA_CALLGRAPH"
	.align	4
	.sectionentsize	8
	.align		4
        /*0000*/ 	.word	0x00000000
	.align		4
        /*0004*/ 	.word	0xffffffff
	.align		4
        /*0008*/ 	.word	0x00000000
	.align		4
        /*000c*/ 	.word	0xfffffffe
	.align		4
        /*0010*/ 	.word	0x00000000
	.align		4
        /*0014*/ 	.word	0xfffffffd
	.align		4
        /*0018*/ 	.word	0x00000000
	.align		4
        /*001c*/ 	.word	0xfffffffc


//--------------------- .nv.constant4             --------------------------
	.section	.nv.constant4,"a",@progbits
	.align	8
	.align		8
.nv.constant4:
        /*0000*/ 	.dword	_ZN34_INTERNAL_e728eaa8_4_k_cu_max_diff4cuda3std3__45__cpo5beginE
	.align		8
        /*0008*/ 	.dword	_ZN34_INTERNAL_e728eaa8_4_k_cu_max_diff4cuda3std3__45__cpo3endE
	.align		8
        /*0010*/ 	.dword	_ZN34_INTERNAL_e728eaa8_4_k_cu_max_diff4cuda3std3__45__cpo6cbeginE
	.align		8
        /*0018*/ 	.dword	_ZN34_INTERNAL_e728eaa8_4_k_cu_max_diff4cuda3std3__45__cpo4cendE
	.align		8
        /*0020*/ 	.dword	_ZN34_INTERNAL_e728eaa8_4_k_cu_max_diff4cuda3std3__45__cpo6rbeginE
	.align		8
        /*0028*/ 	.dword	_ZN34_INTERNAL_e728eaa8_4_k_cu_max_diff4cuda3std3__45__cpo4rendE
	.align		8
        /*0030*/ 	.dword	_ZN34_INTERNAL_e728eaa8_4_k_cu_max_diff4cuda3std3__45__cpo7crbeginE
	.align		8
        /*0038*/ 	.dword	_ZN34_INTERNAL_e728eaa8_4_k_cu_max_diff4cuda3std3__45__cpo5crendE
	.align		8
        /*0040*/ 	.dword	_ZN34_INTERNAL_e728eaa8_4_k_cu_max_diff4cuda3std3__436_GLOBAL__N__e728eaa8_4_k_cu_max_diff6ignoreE
	.align		8
        /*0048*/ 	.dword	_ZN34_INTERNAL_e728eaa8_4_k_cu_max_diff4cuda3std3__419piecewise_constructE
	.align		8
        /*0050*/ 	.dword	_ZN34_INTERNAL_e728eaa8_4_k_cu_max_diff4cuda3std3__48in_placeE
	.align		8
        /*0058*/ 	.dword	_ZN34_INTERNAL_e728eaa8_4_k_cu_max_diff4cuda3std3__420unreachable_sentinelE
	.align		8
        /*0060*/ 	.dword	_ZN34_INTERNAL_e728eaa8_4_k_cu_max_diff4cuda3std6ranges3__45__cpo4swapE
	.align		8
        /*0068*/ 	.dword	_ZN34_INTERNAL_e728eaa8_4_k_cu_max_diff4cuda3std6ranges3__45__cpo9iter_moveE
	.align		8
        /*0070*/ 	.dword	_ZN34_INTERNAL_e728eaa8_4_k_cu_max_diff4cuda3std6ranges3__45__cpo5beginE
	.align		8
        /*0078*/ 	.dword	_ZN34_INTERNAL_e728eaa8_4_k_cu_max_diff4cuda3std6ranges3__45__cpo3endE
	.align		8
        /*0080*/ 	.dword	_ZN34_INTERNAL_e728eaa8_4_k_cu_max_diff4cuda3std6ranges3__45__cpo6cbeginE
	.align		8
        /*0088*/ 	.dword	_ZN34_INTERNAL_e728eaa8_4_k_cu_max_diff4cuda3std6ranges3__45__cpo4cendE
	.align		8
        /*0090*/ 	.dword	_ZN34_INTERNAL_e728eaa8_4_k_cu_max_diff4cuda3std6ranges3__45__cpo7advanceE
	.align		8
        /*0098*/ 	.dword	_ZN34_INTERNAL_e728eaa8_4_k_cu_max_diff4cuda3std6ranges3__45__cpo9iter_swapE
	.align		8
        /*00a0*/ 	.dword	_ZN34_INTERNAL_e728eaa8_4_k_cu_max_diff4cuda3std6ranges3__45__cpo4nextE
	.align		8
        /*00a8*/ 	.dword	_ZN34_INTERNAL_e728eaa8_4_k_cu_max_diff4cuda3std6ranges3__45__cpo4prevE
	.align		8
        /*00b0*/ 	.dword	_ZN34_INTERNAL_e728eaa8_4_k_cu_max_diff4cuda3std6ranges3__45__cpo4dataE
	.align		8
        /*00b8*/ 	.dword	_ZN34_INTERNAL_e728eaa8_4_k_cu_max_diff4cuda3std6ranges3__45__cpo5cdataE
	.align		8
        /*00c0*/ 	.dword	_ZN34_INTERNAL_e728eaa8_4_k_cu_max_diff4cuda3std6ranges3__45__cpo4sizeE
	.align		8
        /*00c8*/ 	.dword	_ZN34_INTERNAL_e728eaa8_4_k_cu_max_diff4cuda3std6ranges3__45__cpo5ssizeE
	.align		8
        /*00d0*/ 	.dword	_ZN34_INTERNAL_e728eaa8_4_k_cu_max_diff4cuda3std6ranges3__45__cpo8distanceE
	.align		8
        /*00d8*/ 	.dword	_ZN34_INTERNAL_e728eaa8_4_k_cu_max_diff6thrust24THRUST_300001_SM_1000_NS6system6detail10sequential3seqE


//--------------------- .text._Z20initializeArrayValueIdEvPT_S0_i --------------------------
	.section	.text._Z20initializeArrayValueIdEvPT_S0_i,"ax",@progbits
	.align	128
        .global         _Z20initializeArrayValueIdEvPT_S0_i
        .type           _Z20initializeArrayValueIdEvPT_S0_i,@function
        .size           _Z20initializeArrayValueIdEvPT_S0_i,(.L_x_2 - _Z20initializeArrayValueIdEvPT_S0_i)
        .other          _Z20initializeArrayValueIdEvPT_S0_i,@"STO_CUDA_ENTRY STV_DEFAULT"
_Z20initializeArrayValueIdEvPT_S0_i:
.text._Z20initializeArrayValueIdEvPT_S0_i:
[----:B------:R-:W-:Y:S01]  /*0000*/  LDC R1, c[0x0][0x37c] ;  /* 0x0000df00ff017b82 */ /* 0x000fe20000000800 */
[----:B------:R-:W0:Y:S01]  /*0010*/  S2R R7, SR_TID.X ;  /* 0x0000000000077919 */ /* 0x000e220000002100 */
[----:B------:R-:W0:Y:S01]  /*0020*/  LDCU UR4, c[0x0][0x360] ;  /* 0x00006c00ff0477ac */ /* 0x000e220008000800 */
[----:B------:R-:W0:Y:S01]  /*0030*/  S2R R0, SR_CTAID.X ;  /* 0x0000000000007919 */ /* 0x000e220000002500 */
[----:B------:R-:W1:Y:S01]  /*0040*/  LDCU UR5, c[0x0][0x390] ;  /* 0x00007200ff0577ac */ /* 0x000e620008000800 */
[----:B0-----:R-:W-:-:S05]  /*0050*/  IMAD R7, R0, UR4, R7 ;  /* 0x0000000400077c24 */ /* 0x001fca000f8e0207 */
[----:B-1----:R-:W-:-:S13]  /*0060*/  ISETP.GE.U32.AND P0, PT, R7, UR5, PT ;  /* 0x0000000507007c0c */ /* 0x002fda000bf06070 */
[----:B------:R-:W-:Y:S05]  /*0070*/  @P0 EXIT ;  /* 0x000000000000094d */ /* 0x000fea0003800000 */
[----:B------:R-:W0:Y:S01]  /*0080*/  LDC.64 R2, c[0x0][0x380] ;  /* 0x0000e000ff027b82 */ /* 0x000e220000000a00 */
[----:B------:R-:W1:Y:S07]  /*0090*/  LDCU.64 UR4, c[0x0][0x358] ;  /* 0x00006b00ff0477ac */ /* 0x000e6e0008000a00 */
[----:B------:R-:W1:Y:S01]  /*00a0*/  LDC.64 R4, c[0x0][0x388] ;  /* 0x0000e200ff047b82 */ /* 0x000e620000000a00 */
[----:B0-----:R-:W-:-:S05]  /*00b0*/  IMAD.WIDE.U32 R2, R7, 0x8, R2 ;  /* 0x0000000807027825 */ /* 0x001fca00078e0002 */
[----:B-1----:R-:W-:Y:S01]  /*00c0*/  STG.E.64 desc[UR4][R2.64], R4 ;  /* 0x0000000402007986 */ /* 0x002fe2000c101b04 */
[----:B------:R-:W-:Y:S05]  /*00d0*/  EXIT ;  /* 0x000000000000794d */ /* 0x000fea0003800000 */
.L_x_0:
[----:B------:R-:W-:-:S00]  /*00e0*/  BRA `(.L_x_0) ;  /* 0xfffffffc00fc7947 */ /* 0x000fc0000383ffff */
[----:B------:R-:W-:-:S00]  /*00f0*/  NOP ;  /* 0x0000000000007918 */ /* 0x000fc00000000000 */
        /* <DEDUP_REMOVED lines=8> */
.L_x_2:


//--------------------- .text._Z15elementWiseFabsPKdS0_Pdi --------------------------
	.section	.text._Z15elementWiseFabsPKdS0_Pdi,"ax",@progbits
	.align	128
        .global         _Z15elementWiseFabsPKdS0_Pdi
        .type           _Z15elementWiseFabsPKdS0_Pdi,@function
        .size           _Z15elementWiseFabsPKdS0_Pdi,(.L_x_3 - _Z15elementWiseFabsPKdS0_Pdi)
        .other          _Z15elementWiseFabsPKdS0_Pdi,@"STO_CUDA_ENTRY STV_DEFAULT"
_Z15elementWiseFabsPKdS0_Pdi:
.text._Z15elementWiseFabsPKdS0_Pdi:
[----:B------:R-:W-:Y:S01]  /*0000*/  LDC R1, c[0x0][0x37c] ;  /* 0x0000df00ff017b82 */ /* 0x000fe20000000800 */
[----:B------:R-:W0:Y:S07]  /*0010*/  S2R R0, SR_TID.X ;  /* 0x0000000000007919 */ /* 0x000e2e0000002100 */
[----:B------:R-:W0:Y:S01]  /*0020*/  S2UR UR4, SR_CTAID.X ;  /* 0x00000000000479c3 */ /* 0x000e220000002500 */
[----:B------:R-:W1:Y:S07]  /*0030*/  LDCU UR5, c[0x0][0x398] ;  /* 0x00007300ff0577ac */ /* 0x000e6e0008000800 */
[----:B------:R-:W0:Y:S02]  /*0040*/  LDC R13, c[0x0][0x360] ;  /* 0x0000d800ff0d7b82 */ /* 0x000e240000000800 */
[----:B0-----:R-:W-:-:S05]  /*0050*/  IMAD R13, R13, UR4, R0 ;  /* 0x000000040d0d7c24 */ /* 0x001fca000f8e0200 */
[----:B-1----:R-:W-:-:S13]  /*0060*/  ISETP.GE.U32.AND P0, PT, R13, UR5, PT ;  /* 0x000000050d007c0c */ /* 0x002fda000bf06070 */
[----:B------:R-:W-:Y:S05]  /*0070*/  @P0 EXIT ;  /* 0x000000000000094d */ /* 0x000fea0003800000 */
[----:B------:R-:W0:Y:S01]  /*0080*/  LDC.64 R2, c[0x0][0x380] ;  /* 0x0000e000ff027b82 */ /* 0x000e220000000a00 */
[----:B------:R-:W1:Y:S07]  /*0090*/  LDCU.64 UR4, c[0x0][0x358] ;  /* 0x00006b00ff0477ac */ /* 0x000e6e0008000a00 */
[----:B------:R-:W2:Y:S08]  /*00a0*/  LDC.64 R4, c[0x0][0x388] ;  /* 0x0000e200ff047b82 */ /* 0x000eb00000000a00 */
[----:B------:R-:W3:Y:S01]  /*00b0*/  LDC.64 R8, c[0x0][0x390] ;  /* 0x0000e400ff087b82 */ /* 0x000ee20000000a00 */
[----:B0-----:R-:W-:-:S06]  /*00c0*/  IMAD.WIDE.U32 R2, R13, 0x8, R2 ;  /* 0x000000080d027825 */ /* 0x001fcc00078e0002 */
[----:B-1----:R-:W4:Y:S01]  /*00d0*/  LDG.E.64 R2, desc[UR4][R2.64] ;  /* 0x0000000402027981 */ /* 0x002f22000c1e1b00 */
[----:B--2---:R-:W-:-:S06]  /*00e0*/  IMAD.WIDE.U32 R4, R13, 0x8, R4 ;  /* 0x000000080d047825 */ /* 0x004fcc00078e0004 */
[----:B------:R-:W4:Y:S02]  /*00f0*/  LDG.E.64 R4, desc[UR4][R4.64] ;  /* 0x0000000404047981 */ /* 0x000f24000c1e1b00 */
[----:B----4-:R-:W-:-:S08]  /*0100*/  DADD R6, R2, -R4 ;  /* 0x0000000002067229 */ /* 0x010fd00000000804 */
[----:B------:R-:W-:Y:S01]  /*0110*/  DADD R10, -RZ, |R6| ;  /* 0x00000000ff0a7229 */ /* 0x000fe20000000506 */
[----:B---3--:R-:W-:-:S06]  /*0120*/  IMAD.WIDE.U32 R6, R13, 0x8, R8 ;  /* 0x000000080d067825 */ /* 0x008fcc00078e0008 */
[----:B------:R-:W-:Y:S01]  /*0130*/  STG.E.64 desc[UR4][R6.64], R10 ;  /* 0x0000000a06007986 */ /* 0x000fe2000c101b04 */
[----:B------:R-:W-:Y:S05]  /*0140*/  EXIT ;  /* 0x000000000000794d */ /* 0x000fea0003800000 */
.L_x_1:
        /* <DEDUP_REMOVED lines=11> */
.L_x_3:


//--------------------- .nv.shared.reserved.0     --------------------------
	.section	.nv.shared.reserved.0,"aw",@nobits
	.weak		__nv_reservedSMEM_offset_0_alias
	.size		__nv_reservedSMEM_offset_0_alias, 0, 64
	.other		__nv_reservedSMEM_offset_0_alias,@"STO_CUDA_RESERVED_SHARED STV_DEFAULT"
__nv_reservedSMEM_offset_0_alias:
	.zero		0
	.zero		64


//--------------------- .nv.global                --------------------------
	.section	.nv.global,"aw",@nobits
.nv.global:
	.type		_ZN34_INTERNAL_e728eaa8_4_k_cu_max_diff4cuda3std3__48in_placeE,@object
	.size		_ZN34_INTERNAL_e728eaa8_4_k_cu_max_diff4cuda3std3__48in_placeE,(_ZN34_INTERNAL_e728eaa8_4_k_cu_max_diff4cuda3std6ranges3__45__cpo8distanceE - _ZN34_INTERNAL_e728eaa8_4_k_cu_max_diff4cuda3std3__48in_placeE)
_ZN34_INTERNAL_e728eaa8_4_k_cu_max_diff4cuda3std3__48in_placeE:
	.zero		1
	.type		_ZN34_INTERNAL_e728eaa8_4_k_cu_max_diff4cuda3std6ranges3__45__cpo8distanceE,@object
	.size		_ZN34_INTERNAL_e728eaa8_4_k_cu_max_diff4cuda3std6ranges3__45__cpo8distanceE,(_ZN34_INTERNAL_e728eaa8_4_k_cu_max_diff4cuda3std3__45__cpo6cbeginE - _ZN34_INTERNAL_e728eaa8_4_k_cu_max_diff4cuda3std6ranges3__45__cpo8distanceE)
_ZN34_INTERNAL_e728eaa8_4_k_cu_max_diff4cuda3std6ranges3__45__cpo8distanceE:
	.zero		1
	.type		_ZN34_INTERNAL_e728eaa8_4_k_cu_max_diff4cuda3std3__45__cpo6cbeginE,@object
	.size		_ZN34_INTERNAL_e728eaa8_4_k_cu_max_diff4cuda3std3__45__cpo6cbeginE,(_ZN34_INTERNAL_e728eaa8_4_k_cu_max_diff4cuda3std6ranges3__45__cpo7advanceE - _ZN34_INTERNAL_e728eaa8_4_k_cu_max_diff4cuda3std3__45__cpo6cbeginE)
_ZN34_INTERNAL_e728eaa8_4_k_cu_max_diff4cuda3std3__45__cpo6cbeginE:
	.zero		1
	.type		_ZN34_INTERNAL_e728eaa8_4_k_cu_max_diff4cuda3std6ranges3__45__cpo7advanceE,@object
	.size		_ZN34_INTERNAL_e728eaa8_4_k_cu_max_diff4cuda3std6ranges3__45__cpo7advanceE,(_ZN34_INTERNAL_e728eaa8_4_k_cu_max_diff4cuda3std3__45__cpo7crbeginE - _ZN34_INTERNAL_e728eaa8_4_k_cu_max_diff4cuda3std6ranges3__45__cpo7advanceE)
_ZN34_INTERNAL_e728eaa8_4_k_cu_max_diff4cuda3std6ranges3__45__cpo7advanceE:
	.zero		1
	.type		_ZN34_INTERNAL_e728eaa8_4_k_cu_max_diff4cuda3std3__45__cpo7crbeginE,@object
	.size		_ZN34_INTERNAL_e728eaa8_4_k_cu_max_diff4cuda3std3__45__cpo7crbeginE,(_ZN34_INTERNAL_e728eaa8_4_k_cu_max_diff4cuda3std6ranges3__45__cpo4dataE - _ZN34_INTERNAL_e728eaa8_4_k_cu_max_diff4cuda3std3__45__cpo7crbeginE)
_ZN34_INTERNAL_e728eaa8_4_k_cu_max_diff4cuda3std3__45__cpo7crbeginE:
	.zero		1
	.type		_ZN34_INTERNAL_e728eaa8_4_k_cu_max_diff4cuda3std6ranges3__45__cpo4dataE,@object
	.size		_ZN34_INTERNAL_e728eaa8_4_k_cu_max_diff4cuda3std6ranges3__45__cpo4dataE,(_ZN34_INTERNAL_e728eaa8_4_k_cu_max_diff4cuda3std6ranges3__45__cpo5beginE - _ZN34_INTERNAL_e728eaa8_4_k_cu_max_diff4cuda3std6ranges3__45__cpo4dataE)
_ZN34_INTERNAL_e728eaa8_4_k_cu_max_diff4cuda3std6ranges3__45__cpo4dataE:
	.zero		1
	.type		_ZN34_INTERNAL_e728eaa8_4_k_cu_max_diff4cuda3std6ranges3__45__cpo5beginE,@object
	.size		_ZN34_INTERNAL_e728eaa8_4_k_cu_max_diff4cuda3std6ranges3__45__cpo5beginE,(_ZN34_INTERNAL_e728eaa8_4_k_cu_max_diff4cuda3std3__436_GLOBAL__N__e728eaa8_4_k_cu_max_diff6ignoreE - _ZN34_INTERNAL_e728eaa8_4_k_cu_max_diff4cuda3std6ranges3__45__cpo5beginE)
_ZN34_INTERNAL_e728eaa8_4_k_cu_max_diff4cuda3std6ranges3__45__cpo5beginE:
	.zero		1
	.type		_ZN34_INTERNAL_e728eaa8_4_k_cu_max_diff4cuda3std3__436_GLOBAL__N__e728eaa8_4_k_cu_max_diff6ignoreE,@object
	.size		_ZN34_INTERNAL_e728eaa8_4_k_cu_max_diff4cuda3std3__436_GLOBAL__N__e728eaa8_4_k_cu_max_diff6ignoreE,(_ZN34_INTERNAL_e728eaa8_4_k_cu_max_diff4cuda3std6ranges3__45__cpo4sizeE - _ZN34_INTERNAL_e728eaa8_4_k_cu_max_diff4cuda3std3__436_GLOBAL__N__e728eaa8_4_k_cu_max_diff6ignoreE)
_ZN34_INTERNAL_e728eaa8_4_k_cu_max_diff4cuda3std3__436_GLOBAL__N__e728eaa8_4_k_cu_max_diff6ignoreE:
	.zero		1
	.type		_ZN34_INTERNAL_e728eaa8_4_k_cu_max_diff4cuda3std6ranges3__45__cpo4sizeE,@object
	.size		_ZN34_INTERNAL_e728eaa8_4_k_cu_max_diff4cuda3std6ranges3__45__cpo4sizeE,(_ZN34_INTERNAL_e728eaa8_4_k_cu_max_diff4cuda3std3__45__cpo5beginE - _ZN34_INTERNAL_e728eaa8_4_k_cu_max_diff4cuda3std6ranges3__45__cpo4sizeE)
_ZN34_INTERNAL_e728eaa8_4_k_cu_max_diff4cuda3std6ranges3__45__cpo4sizeE:
	.zero		1
	.type		_ZN34_INTERNAL_e728eaa8_4_k_cu_max_diff4cuda3std3__45__cpo5beginE,@object
	.size		_ZN34_INTERNAL_e728eaa8_4_k_cu_max_diff4cuda3std3__45__cpo5beginE,(_ZN34_INTERNAL_e728eaa8_4_k_cu_max_diff4cuda3std6ranges3__45__cpo6cbeginE - _ZN34_INTERNAL_e728eaa8_4_k_cu_max_diff4cuda3std3__45__cpo5beginE)
_ZN34_INTERNAL_e728eaa8_4_k_cu_max_diff4cuda3std3__45__cpo5beginE:
	.zero		1
	.type		_ZN34_INTERNAL_e728eaa8_4_k_cu_max_diff4cuda3std6ranges3__45__cpo6cbeginE,@object
	.size		_ZN34_INTERNAL_e728eaa8_4_k_cu_max_diff4cuda3std6ranges3__45__cpo6cbeginE,(_ZN34_INTERNAL_e728eaa8_4_k_cu_max_diff4cuda3std3__45__cpo6rbeginE - _ZN34_INTERNAL_e728eaa8_4_k_cu_max_diff4cuda3std6ranges3__45__cpo6cbeginE)
_ZN34_INTERNAL_e728eaa8_4_k_cu_max_diff4cuda3std6ranges3__45__cpo6cbeginE:
	.zero		1
	.type		_ZN34_INTERNAL_e728eaa8_4_k_cu_max_diff4cuda3std3__45__cpo6rbeginE,@object
	.size		_ZN34_INTERNAL_e728eaa8_4_k_cu_max_diff4cuda3std3__45__cpo6rbeginE,(_ZN34_INTERNAL_e728eaa8_4_k_cu_max_diff4cuda3std6ranges3__45__cpo4nextE - _ZN34_INTERNAL_e728eaa8_4_k_cu_max_diff4cuda3std3__45__cpo6rbeginE)
_ZN34_INTERNAL_e728eaa8_4_k_cu_max_diff4cuda3std3__45__cpo6rbeginE:
	.zero		1
	.type		_ZN34_INTERNAL_e728eaa8_4_k_cu_max_diff4cuda3std6ranges3__45__cpo4nextE,@object
	.size		_ZN34_INTERNAL_e728eaa8_4_k_cu_max_diff4cuda3std6ranges3__45__cpo4nextE,(_ZN34_INTERNAL_e728eaa8_4_k_cu_max_diff4cuda3std6ranges3__45__cpo4swapE - _ZN34_INTERNAL_e728eaa8_4_k_cu_max_diff4cuda3std6ranges3__45__cpo4nextE)
_ZN34_INTERNAL_e728eaa8_4_k_cu_max_diff4cuda3std6ranges3__45__cpo4nextE:
	.zero		1
	.type		_ZN34_INTERNAL_e728eaa8_4_k_cu_max_diff4cuda3std6ranges3__45__cpo4swapE,@object
	.size		_ZN34_INTERNAL_e728eaa8_4_k_cu_max_diff4cuda3std6ranges3__45__cpo4swapE,(_ZN34_INTERNAL_e728eaa8_4_k_cu_max_diff4cuda3std3__420unreachable_sentinelE - _ZN34_INTERNAL_e728eaa8_4_k_cu_max_diff4cuda3std6ranges3__45__cpo4swapE)
_ZN34_INTERNAL_e728eaa8_4_k_cu_max_diff4cuda3std6ranges3__45__cpo4swapE:
	.zero		1
	.type		_ZN34_INTERNAL_e728eaa8_4_k_cu_max_diff4cuda3std3__420unreachable_sentinelE,@object
	.size		_ZN34_INTERNAL_e728eaa8_4_k_cu_max_diff4cuda3std3__420unreachable_sentinelE,(_ZN34_INTERNAL_e728eaa8_4_k_cu_max_diff6thrust24THRUST_300001_SM_1000_NS6system6detail10sequential3seqE - _ZN34_INTERNAL_e728eaa8_4_k_cu_max_diff4cuda3std3__420unreachable_sentinelE)
_ZN34_INTERNAL_e728eaa8_4_k_cu_max_diff4cuda3std3__420unreachable_sentinelE:
	.zero		1
	.type		_ZN34_INTERNAL_e728eaa8_4_k_cu_max_diff6thrust24THRUST_300001_SM_1000_NS6system6detail10sequential3seqE,@object
	.size		_ZN34_INTERNAL_e728eaa8_4_k_cu_max_diff6thrust24THRUST_300001_SM_1000_NS6system6detail10sequential3seqE,(_ZN34_INTERNAL_e728eaa8_4_k_cu_max_diff4cuda3std3__45__cpo4cendE - _ZN34_INTERNAL_e728eaa8_4_k_cu_max_diff6thrust24THRUST_300001_SM_1000_NS6system6detail10sequential3seqE)
_ZN34_INTERNAL_e728eaa8_4_k_cu_max_diff6thrust24THRUST_300001_SM_1000_NS6system6detail10sequential3seqE:
	.zero		1
	.type		_ZN34_INTERNAL_e728eaa8_4_k_cu_max_diff4cuda3std3__45__cpo4cendE,@object
	.size		_ZN34_INTERNAL_e728eaa8_4_k_cu_max_diff4cuda3std3__45__cpo4cendE,(_ZN34_INTERNAL_e728eaa8_4_k_cu_max_diff4cuda3std6ranges3__45__cpo9iter_swapE - _ZN34_INTERNAL_e728eaa8_4_k_cu_max_diff4cuda3std3__45__cpo4cendE)
_ZN34_INTERNAL_e728eaa8_4_k_cu_max_diff4cuda3std3__45__cpo4cendE:
	.zero		1
	.type		_ZN34_INTERNAL_e728eaa8_4_k_cu_max_diff4cuda3std6ranges3__45__cpo9iter_swapE,@object
	.size		_ZN34_INTERNAL_e728eaa8_4_k_cu_max_diff4cuda3std6ranges3__45__cpo9iter_swapE,(_ZN34_INTERNAL_e728eaa8_4_k_cu_max_diff4cuda3std3__45__cpo5crendE - _ZN34_INTERNAL_e728eaa8_4_k_cu_max_diff4cuda3std6ranges3__45__cpo9iter_swapE)
_ZN34_INTERNAL_e728eaa8_4_k_cu_max_diff4cuda3std6ranges3__45__cpo9iter_swapE:
	.zero		1
	.type		_ZN34_INTERNAL_e728eaa8_4_k_cu_max_diff4cuda3std3__45__cpo5crendE,@object
	.size		_ZN34_INTERNAL_e728eaa8_4_k_cu_max_diff4cuda3std3__45__cpo5crendE,(_ZN34_INTERNAL_e728eaa8_4_k_cu_max_diff4cuda3std6ranges3__45__cpo5cdataE - _ZN34_INTERNAL_e728eaa8_4_k_cu_max_diff4cuda3std3__45__cpo5crendE)
_ZN34_INTERNAL_e728eaa8_4_k_cu_max_diff4cuda3std3__45__cpo5crendE:
	.zero		1
	.type		_ZN34_INTERNAL_e728eaa8_4_k_cu_max_diff4cuda3std6ranges3__45__cpo5cdataE,@object
	.size		_ZN34_INTERNAL_e728eaa8_4_k_cu_max_diff4cuda3std6ranges3__45__cpo5cdataE,(_ZN34_INTERNAL_e728eaa8_4_k_cu_max_diff4cuda3std6ranges3__45__cpo3endE - _ZN34_INTERNAL_e728eaa8_4_k_cu_max_diff4cuda3std6ranges3__45__cpo5cdataE)
_ZN34_INTERNAL_e728eaa8_4_k_cu_max_diff4cuda3std6ranges3__45__cpo5cdataE:
	.zero		1
	.type		_ZN34_INTERNAL_e728eaa8_4_k_cu_max_diff4cuda3std6ranges3__45__cpo3endE,@object
	.size		_ZN34_INTERNAL_e728eaa8_4_k_cu_max_diff4cuda3std6ranges3__45__cpo3endE,(_ZN34_INTERNAL_e728eaa8_4_k_cu_max_diff4cuda3std3__419piecewise_constructE - _ZN34_INTERNAL_e728eaa8_4_k_cu_max_diff4cuda3std6ranges3__45__cpo3endE)
_ZN34_INTERNAL_e728eaa8_4_k_cu_max_diff4cuda3std6ranges3__45__cpo3endE:
	.zero		1
	.type		_ZN34_INTERNAL_e728eaa8_4_k_cu_max_diff4cuda3std3__419piecewise_constructE,@object
	.size		_ZN34_INTERNAL_e728eaa8_4_k_cu_max_diff4cuda3std3__419piecewise_constructE,(_ZN34_INTERNAL_e728eaa8_4_k_cu_max_diff4cuda3std6ranges3__45__cpo5ssizeE - _ZN34_INTERNAL_e728eaa8_4_k_cu_max_diff4cuda3std3__419piecewise_constructE)
_ZN34_INTERNAL_e728eaa8_4_k_cu_max_diff4cuda3std3__419piecewise_constructE:
	.zero		1
	.type		_ZN34_INTERNAL_e728eaa8_4_k_cu_max_diff4cuda3std6ranges3__45__cpo5ssizeE,@object
	.size		_ZN34_INTERNAL_e728eaa8_4_k_cu_max_diff4cuda3std6ranges3__45__cpo5ssizeE,(_ZN34_INTERNAL_e728eaa8_4_k_cu_max_diff4cuda3std3__45__cpo3endE - _ZN34_INTERNAL_e728eaa8_4_k_cu_max_diff4cuda3std6ranges3__45__cpo5ssizeE)
_ZN34_INTERNAL_e728eaa8_4_k_cu_max_diff4cuda3std6ranges3__45__cpo5ssizeE:
	.zero		1
	.type		_ZN34_INTERNAL_e728eaa8_4_k_cu_max_diff4cuda3std3__45__cpo3endE,@object
	.size		_ZN34_INTERNAL_e728eaa8_4_k_cu_max_diff4cuda3std3__45__cpo3endE,(_ZN34_INTERNAL_e728eaa8_4_k_cu_max_diff4cuda3std6ranges3__45__cpo4cendE - _ZN34_INTERNAL_e728eaa8_4_k_cu_max_diff4cuda3std3__45__cpo3endE)
_ZN34_INTERNAL_e728eaa8_4_k_cu_max_diff4cuda3std3__45__cpo3endE:
	.zero		1
	.type		_ZN34_INTERNAL_e728eaa8_4_k_cu_max_diff4cuda3std6ranges3__45__cpo4cendE,@object
	.size		_ZN34_INTERNAL_e728eaa8_4_k_cu_max_diff4cuda3std6ranges3__45__cpo4cendE,(_ZN34_INTERNAL_e728eaa8_4_k_cu_max_diff4cuda3std3__45__cpo4rendE - _ZN34_INTERNAL_e728eaa8_4_k_cu_max_diff4cuda3std6ranges3__45__cpo4cendE)
_ZN34_INTERNAL_e728eaa8_4_k_cu_max_diff4cuda3std6ranges3__45__cpo4cendE:
	.zero		1
	.type		_ZN34_INTERNAL_e728eaa8_4_k_cu_max_diff4cuda3std3__45__cpo4rendE,@object
	.size		_ZN34_INTERNAL_e728eaa8_4_k_cu_max_diff4cuda3std3__45__cpo4rendE,(_ZN34_INTERNAL_e728eaa8_4_k_cu_max_diff4cuda3std6ranges3__45__cpo4prevE - _ZN34_INTERNAL_e728eaa8_4_k_cu_max_diff4cuda3std3__45__cpo4rendE)
_ZN34_INTERNAL_e728eaa8_4_k_cu_max_diff4cuda3std3__45__cpo4rendE:
	.zero		1
	.type		_ZN34_INTERNAL_e728eaa8_4_k_cu_max_diff4cuda3std6ranges3__45__cpo4prevE,@object
	.size		_ZN34_INTERNAL_e728eaa8_4_k_cu_max_diff4cuda3std6ranges3__45__cpo4prevE,(_ZN34_INTERNAL_e728eaa8_4_k_cu_max_diff4cuda3std6ranges3__45__cpo9iter_moveE - _ZN34_INTERNAL_e728eaa8_4_k_cu_max_diff4cuda3std6ranges3__45__cpo4prevE)
_ZN34_INTERNAL_e728eaa8_4_k_cu_max_diff4cuda3std6ranges3__45__cpo4prevE:
	.zero		1
	.type		_ZN34_INTERNAL_e728eaa8_4_k_cu_max_diff4cuda3std6ranges3__45__cpo9iter_moveE,@object
	.size		_ZN34_INTERNAL_e728eaa8_4_k_cu_max_diff4cuda3std6ranges3__45__cpo9iter_moveE,(.L_13 - _ZN34_INTERNAL_e728eaa8_4_k_cu_max_diff4cuda3std6ranges3__45__cpo9iter_moveE)
_ZN34_INTERNAL_e728eaa8_4_k_cu_max_diff4cuda3std6ranges3__45__cpo9iter_moveE:
	.zero		1
.L_13:


//--------------------- .nv.constant0._Z20initializeArrayValueIdEvPT_S0_i --------------------------
	.section	.nv.constant0._Z20initializeArrayValueIdEvPT_S0_i,"a",@progbits
	.sectionflags	@""
	.align	4
.nv.constant0._Z20initializeArrayValueIdEvPT_S0_i:
	.zero		916


//--------------------- .nv.constant0._Z15elementWiseFabsPKdS0_Pdi --------------------------
	.section	.nv.constant0._Z15elementWiseFabsPKdS0_Pdi,"a",@progbits
	.sectionflags	@""
	.align	4
.nv.constant0._Z15elementWiseFabsPKdS0_Pdi:
	.zero		924


//--------------------- SYMBOLS --------------------------

	.type		.nv.reservedSmem.offset0,@object
	.size		.nv.reservedSmem.offset0,0x4
